//
// Generated by NVIDIA NVVM Compiler
//
// Compiler Build ID: CL-36424714
// Cuda compilation tools, release 13.0, V13.0.88
// Based on NVVM 20.0.0
//

.version 9.0
.target sm_100
.address_size 64

	// .globl	init

.visible .entry init(
	.param .u64 .ptr .align 1 init_param_0
)
{
	.reg .pred 	%p<2>;
	.reg .b32 	%r<7>;
	.reg .b64 	%rd<5>;

	ld.param.u64 	%rd2, [init_param_0];
	cvta.to.global.u64 	%rd1, %rd2;
	mov.u32 	%r2, %ctaid.x;
	mov.u32 	%r3, %ntid.x;
	mov.u32 	%r4, %tid.x;
	mad.lo.s32 	%r1, %r2, %r3, %r4;
	setp.eq.s32 	%p1, %r1, 0;
	@%p1 bra 	$L__BB0_2;
	mul.wide.s32 	%rd3, %r1, 4;
	add.s64 	%rd4, %rd1, %rd3;
	mov.b32 	%r5, -1;
	st.global.u32 	[%rd4], %r5;
	bra.uni 	$L__BB0_3;
$L__BB0_2:
	mov.b32 	%r6, 0;
	st.global.u32 	[%rd1], %r6;
$L__BB0_3:
	ret;

}
	// .globl	bfs
.visible .entry bfs(
	.param .u64 .ptr .align 1 bfs_param_0,
	.param .u64 .ptr .align 1 bfs_param_1,
	.param .u32 bfs_param_2,
	.param .u64 .ptr .align 1 bfs_param_3,
	.param .u32 bfs_param_4
)
{
	.reg .pred 	%p<4>;
	.reg .b32 	%r<17>;
	.reg .b64 	%rd<13>;

	ld.param.u64 	%rd5, [bfs_param_0];
	ld.param.u64 	%rd3, [bfs_param_1];
	ld.param.u32 	%r3, [bfs_param_2];
	ld.param.u64 	%rd4, [bfs_param_3];
	ld.param.u32 	%r4, [bfs_param_4];
	cvta.to.global.u64 	%rd1, %rd5;
	mov.u32 	%r5, %ctaid.x;
	mov.u32 	%r6, %ntid.x;
	mov.u32 	%r7, %tid.x;
	mad.lo.s32 	%r1, %r5, %r6, %r7;
	mov.u32 	%r8, %ctaid.y;
	mov.u32 	%r9, %ntid.y;
	mov.u32 	%r10, %tid.y;
	mad.lo.s32 	%r2, %r8, %r9, %r10;
	mul.wide.s32 	%rd6, %r1, 4;
	add.s64 	%rd7, %rd1, %rd6;
	ld.global.u32 	%r11, [%rd7];
	setp.ne.s32 	%p1, %r11, %r3;
	@%p1 bra 	$L__BB1_4;
	cvta.to.global.u64 	%rd8, %rd3;
	mad.lo.s32 	%r12, %r4, %r1, %r2;
	mul.wide.s32 	%rd9, %r12, 4;
	add.s64 	%rd10, %rd8, %rd9;
	ld.global.u32 	%r13, [%rd10];
	setp.lt.s32 	%p2, %r13, 1;
	@%p2 bra 	$L__BB1_4;
	mul.wide.u32 	%rd11, %r2, 4;
	add.s64 	%rd2, %rd1, %rd11;
	ld.global.u32 	%r14, [%rd2];
	setp.ne.s32 	%p3, %r14, -1;
	@%p3 bra 	$L__BB1_4;
	add.s32 	%r15, %r3, 1;
	st.global.u32 	[%rd2], %r15;
	cvta.to.global.u64 	%rd12, %rd4;
	mov.b32 	%r16, 1;
	st.global.u32 	[%rd12], %r16;
$L__BB1_4:
	ret;

}


// ===== COMPILED SASS (sm_100) =====

	.target	sm_100

	.elftype	@"ET_EXEC"


//--------------------- .note.nv.tkinfo           --------------------------
	.section	.note.nv.tkinfo,"",@"SHT_NOTE"
	.sectionflags	@"SHF_NOTE_NV_TKINFO"
	.tkinfo
        /*0018*/ 	.word	0x00000002
        /*0030*/ 	.string	""
        /*0030*/ 	.string	"ptxas"
        /*0030*/ 	.string	"Cuda compilation tools, release 13.0, V13.0.88"
        /*0030*/ 	.string	"Build cuda_13.0.r13.0/compiler.36424714_0"
        /*0030*/ 	.string	"-arch sm_100 -m 64 "



//--------------------- .note.nv.cuinfo           --------------------------
	.section	.note.nv.cuinfo,"",@"SHT_NOTE"
	.sectionflags	@"SHF_NOTE_NV_CUINFO"
        /*0018*/ 	.short	0x0002
        /*001a*/ 	.short	0x0064
        /*001c*/ 	.short	0x0082
	.zero		2


//--------------------- .nv.info                  --------------------------
	.section	.nv.info,"",@"SHT_CUDA_INFO"
	.align	4


	//----- nvinfo : EIATTR_REGCOUNT
	.align		4
        /*0000*/ 	.byte	0x04, 0x2f
        /*0002*/ 	.short	(.L_1 - .L_0)
	.align		4
.L_0:
        /*0004*/ 	.word	index@(init)
        /*0008*/ 	.word	0x0000000a


	//----- nvinfo : EIATTR_FRAME_SIZE
	.align		4
.L_1:
        /*000c*/ 	.byte	0x04, 0x11
        /*000e*/ 	.short	(.L_3 - .L_2)
	.align		4
.L_2:
        /*0010*/ 	.word	index@(init)
        /*0014*/ 	.word	0x00000000


	//----- nvinfo : EIATTR_REGCOUNT
	.align		4
.L_3:
        /*0018*/ 	.byte	0x04, 0x2f
        /*001a*/ 	.short	(.L_5 - .L_4)
	.align		4
.L_4:
        /*001c*/ 	.word	index@(bfs)
        /*0020*/ 	.word	0x0000000e


	//----- nvinfo : EIATTR_FRAME_SIZE
	.align		4
.L_5:
        /*0024*/ 	.byte	0x04, 0x11
        /*0026*/ 	.short	(.L_7 - .L_6)
	.align		4
.L_6:
        /*0028*/ 	.word	index@(bfs)
        /*002c*/ 	.word	0x00000000


	//----- nvinfo : EIATTR_MIN_STACK_SIZE
	.align		4
.L_7:
        /*0030*/ 	.byte	0x04, 0x12
        /*0032*/ 	.short	(.L_9 - .L_8)
	.align		4
.L_8:
        /*0034*/ 	.word	index@(bfs)
        /*0038*/ 	.word	0x00000000


	//----- nvinfo : EIATTR_MIN_STACK_SIZE
	.align		4
.L_9:
        /*003c*/ 	.byte	0x04, 0x12
        /*003e*/ 	.short	(.L_11 - .L_10)
	.align		4
.L_10:
        /*0040*/ 	.word	index@(init)
        /*0044*/ 	.word	0x00000000
.L_11:


//--------------------- .nv.compat                --------------------------
	.section	.nv.compat,"",@"SHT_CUDA_COMPAT_INFO"
	.align	4
        /*0000*/ 	.byte	0x02, 0x09, 0x00, 0x00, 0x02, 0x02, 0x01, 0x00, 0x02, 0x05, 0x05, 0x00, 0x03, 0x07, 0x01, 0x01
        /*0010*/ 	.byte	0x02, 0x03, 0x00, 0x00, 0x02, 0x06, 0x01, 0x00, 0x04, 0x0b, 0x08, 0x00, 0x09, 0x00, 0x00, 0x00
        /*0020*/ 	.byte	0x00, 0x00, 0x00, 0x00


//--------------------- .nv.info.bfs              --------------------------
	.section	.nv.info.bfs,"",@"SHT_CUDA_INFO"
	.sectionflags	@""
	.align	4


	//----- nvinfo : EIATTR_CUDA_API_VERSION
	.align		4
        /*0000*/ 	.byte	0x04, 0x37
        /*0002*/ 	.short	(.L_13 - .L_12)
.L_12:
        /*0004*/ 	.word	0x00000082


	//----- nvinfo : EIATTR_KPARAM_INFO
	.align		4
.L_13:
        /*0008*/ 	.byte	0x04, 0x17
        /*000a*/ 	.short	(.L_15 - .L_14)
.L_14:
        /*000c*/ 	.word	0x00000000
        /*0010*/ 	.short	0x0004
        /*0012*/ 	.short	0x0020
        /*0014*/ 	.byte	0x00, 0xf0, 0x11, 0x00


	//----- nvinfo : EIATTR_KPARAM_INFO
	.align		4
.L_15:
        /*0018*/ 	.byte	0x04, 0x17
        /*001a*/ 	.short	(.L_17 - .L_16)
.L_16:
        /*001c*/ 	.word	0x00000000
        /*0020*/ 	.short	0x0003
        /*0022*/ 	.short	0x0018
        /*0024*/ 	.byte	0x00, 0xf5, 0x21, 0x00


	//----- nvinfo : EIATTR_KPARAM_INFO
	.align		4
.L_17:
        /*0028*/ 	.byte	0x04, 0x17
        /*002a*/ 	.short	(.L_19 - .L_18)
.L_18:
        /*002c*/ 	.word	0x00000000
        /*0030*/ 	.short	0x0002
        /*0032*/ 	.short	0x0010
        /*0034*/ 	.byte	0x00, 0xf0, 0x11, 0x00


	//----- nvinfo : EIATTR_KPARAM_INFO
	.align		4
.L_19:
        /*0038*/ 	.byte	0x04, 0x17
        /*003a*/ 	.short	(.L_21 - .L_20)
.L_20:
        /*003c*/ 	.word	0x00000000
        /*0040*/ 	.short	0x0001
        /*0042*/ 	.short	0x0008
        /*0044*/ 	.byte	0x00, 0xf5, 0x21, 0x00


	//----- nvinfo : EIATTR_KPARAM_INFO
	.align		4
.L_21:
        /*0048*/ 	.byte	0x04, 0x17
        /*004a*/ 	.short	(.L_23 - .L_22)
.L_22:
        /*004c*/ 	.word	0x00000000
        /*0050*/ 	.short	0x0000
        /*0052*/ 	.short	0x0000
        /*0054*/ 	.byte	0x00, 0xf5, 0x21, 0x00


	//----- nvinfo : EIATTR_SPARSE_MMA_MASK
	.align		4
.L_23:
        /*0058*/ 	.byte	0x03, 0x50
        /*005a*/ 	.short	0x0000


	//----- nvinfo : EIATTR_MAXREG_COUNT
	.align		4
        /*005c*/ 	.byte	0x03, 0x1b
        /*005e*/ 	.short	0x00ff


	//----- nvinfo : EIATTR_MERCURY_ISA_VERSION
	.align		4
        /*0060*/ 	.byte	0x03, 0x5f
        /*0062*/ 	.short	0x0101


	//----- nvinfo : EIATTR_VRC_CTA_INIT_COUNT
	.align		4
        /*0064*/ 	.byte	0x02, 0x4a
	.zero		1
	.zero		1


	//----- nvinfo : EIATTR_EXIT_INSTR_OFFSETS
	.align		4
        /*0068*/ 	.byte	0x04, 0x1c
        /*006a*/ 	.short	(.L_25 - .L_24)


	//   ....[0]....
.L_24:
        /*006c*/ 	.word	0x000000f0


	//   ....[1]....
        /*0070*/ 	.word	0x00000160


	//   ....[2]....
        /*0074*/ 	.word	0x000001a0


	//   ....[3]....
        /*0078*/ 	.word	0x00000200


	//----- nvinfo : EIATTR_CBANK_PARAM_SIZE
	.align		4
.L_25:
        /*007c*/ 	.byte	0x03, 0x19
        /*007e*/ 	.short	0x0024


	//----- nvinfo : EIATTR_PARAM_CBANK
	.align		4
        /*0080*/ 	.byte	0x04, 0x0a
        /*0082*/ 	.short	(.L_27 - .L_26)
	.align		4
.L_26:
        /*0084*/ 	.word	index@(.nv.constant0.bfs)
        /*0088*/ 	.short	0x0380
        /*008a*/ 	.short	0x0024


	//----- nvinfo : EIATTR_SW_WAR
	.align		4
.L_27:
        /*008c*/ 	.byte	0x04, 0x36
        /*008e*/ 	.short	(.L_29 - .L_28)
.L_28:
        /*0090*/ 	.word	0x00000008
.L_29:


//--------------------- .nv.info.init             --------------------------
	.section	.nv.info.init,"",@"SHT_CUDA_INFO"
	.sectionflags	@""
	.align	4


	//----- nvinfo : EIATTR_CUDA_API_VERSION
	.align		4
        /*0000*/ 	.byte	0x04, 0x37
        /*0002*/ 	.short	(.L_31 - .L_30)
.L_30:
        /*0004*/ 	.word	0x00000082


	//----- nvinfo : EIATTR_KPARAM_INFO
	.align		4
.L_31:
        /*0008*/ 	.byte	0x04, 0x17
        /*000a*/ 	.short	(.L_33 - .L_32)
.L_32:
        /*000c*/ 	.word	0x00000000
        /*0010*/ 	.short	0x0000
        /*0012*/ 	.short	0x0000
        /*0014*/ 	.byte	0x00, 0xf5, 0x21, 0x00


	//----- nvinfo : EIATTR_SPARSE_MMA_MASK
	.align		4
.L_33:
        /*0018*/ 	.byte	0x03, 0x50
        /*001a*/ 	.short	0x0000


	//----- nvinfo : EIATTR_MAXREG_COUNT
	.align		4
        /*001c*/ 	.byte	0x03, 0x1b
        /*001e*/ 	.short	0x00ff


	//----- nvinfo : EIATTR_MERCURY_ISA_VERSION
	.align		4
        /*0020*/ 	.byte	0x03, 0x5f
        /*0022*/ 	.short	0x0101


	//----- nvinfo : EIATTR_VRC_CTA_INIT_COUNT
	.align		4
        /*0024*/ 	.byte	0x02, 0x4a
	.zero		1
	.zero		1


	//----- nvinfo : EIATTR_EXIT_INSTR_OFFSETS
	.align		4
        /*0028*/ 	.byte	0x04, 0x1c
        /*002a*/ 	.short	(.L_35 - .L_34)


	//   ....[0]....
.L_34:
        /*002c*/ 	.word	0x000000b0


	//   ....[1]....
        /*0030*/ 	.word	0x000000e0


	//----- nvinfo : EIATTR_CBANK_PARAM_SIZE
	.align		4
.L_35:
        /*0034*/ 	.byte	0x03, 0x19
        /*0036*/ 	.short	0x0008


	//----- nvinfo : EIATTR_PARAM_CBANK
	.align		4
        /*0038*/ 	.byte	0x04, 0x0a
        /*003a*/ 	.short	(.L_37 - .L_36)
	.align		4
.L_36:
        /*003c*/ 	.word	index@(.nv.constant0.init)
        /*0040*/ 	.short	0x0380
        /*0042*/ 	.short	0x0008


	//----- nvinfo : EIATTR_SW_WAR
	.align		4
.L_37:
        /*0044*/ 	.byte	0x04, 0x36
        /*0046*/ 	.short	(.L_39 - .L_38)
.L_38:
        /*0048*/ 	.word	0x00000008
.L_39:


//--------------------- .nv.callgraph             --------------------------
	.section	.nv.callgraph,"",@"SHT_CUDA_CALLGRAPH"
	.align	4
	.sectionentsize	8
	.align		4
        /*0000*/ 	.word	0x00000000
	.align		4
        /*0004*/ 	.word	0xffffffff
	.align		4
        /*0008*/ 	.word	0x00000000
	.align		4
        /*000c*/ 	.word	0xfffffffe
	.align		4
        /*0010*/ 	.word	0x00000000
	.align		4
        /*0014*/ 	.word	0xfffffffd
	.align		4
        /*0018*/ 	.word	0x00000000
	.align		4
        /*001c*/ 	.word	0xfffffffc


//--------------------- .text.bfs                 --------------------------
	.section	.text.bfs,"ax",@progbits
	.align	128
        .global         bfs
        .type           bfs,@function
        .size           bfs,(.L_x_2 - bfs)
        .other          bfs,@"STO_CUDA_ENTRY STV_DEFAULT"
bfs:
.text.bfs:
[----:B------:R-:W-:Y:S01]  /*0000*/  LDC R1, c[0x0][0x37c] ;  /* 0x0000df00ff017b82 */ /* 0x000fe20000000800 */
[----:B------:R-:W0:Y:S07]  /*0010*/  S2R R0, SR_TID.X ;  /* 0x0000000000007919 */ /* 0x000e2e0000002100 */
[----:B------:R-:W0:Y:S01]  /*0020*/  S2UR UR6, SR_CTAID.X ;  /* 0x00000000000679c3 */ /* 0x000e220000002500 */
[----:B------:R-:W1:Y:S07]  /*0030*/  LDCU.64 UR4, c[0x0][0x358] ;  /* 0x00006b00ff0477ac */ /* 0x000e6e0008000a00 */
[----:B------:R-:W0:Y:S08]  /*0040*/  LDC R7, c[0x0][0x360] ;  /* 0x0000d800ff077b82 */ /* 0x000e300000000800 */
[----:B------:R-:W2:Y:S08]  /*0050*/  LDC.64 R4, c[0x0][0x380] ;  /* 0x0000e000ff047b82 */ /* 0x000eb00000000a00 */
[----:B------:R-:W3:Y:S01]  /*0060*/  LDC R11, c[0x0][0x390] ;  /* 0x0000e400ff0b7b82 */ /* 0x000ee20000000800 */
[----:B0-----:R-:W-:-:S04]  /*0070*/  IMAD R7, R7, UR6, R0 ;  /* 0x0000000607077c24 */ /* 0x001fc8000f8e0200 */
[----:B--2---:R-:W-:-:S06]  /*0080*/  IMAD.WIDE R2, R7, 0x4, R4 ;  /* 0x0000000407027825 */ /* 0x004fcc00078e0204 */
[----:B-1----:R-:W3:Y:S01]  /*0090*/  LDG.E R2, desc[UR4][R2.64] ;  /* 0x0000000402027981 */ /* 0x002ee2000c1e1900 */
[----:B------:R-:W0:Y:S01]  /*00a0*/  S2UR UR6, SR_CTAID.Y ;  /* 0x00000000000679c3 */ /* 0x000e220000002600 */
[----:B------:R-:W0:Y:S07]  /*00b0*/  S2R R9, SR_TID.Y ;  /* 0x0000000000097919 */ /* 0x000e2e0000002200 */
[----:B------:R-:W0:Y:S02]  /*00c0*/  LDC R0, c[0x0][0x364] ;  /* 0x0000d900ff007b82 */ /* 0x000e240000000800 */
[----:B0-----:R-:W-:Y:S01]  /*00d0*/  IMAD R0, R0, UR6, R9 ;  /* 0x0000000600007c24 */ /* 0x001fe2000f8e0209 */
[----:B---3--:R-:W-:-:S13]  /*00e0*/  ISETP.NE.AND P0, PT, R2, R11, PT ;  /* 0x0000000b0200720c */ /* 0x008fda0003f05270 */
[----:B------:R-:W-:Y:S05]  /*00f0*/  @P0 EXIT ;  /* 0x000000000000094d */ /* 0x000fea0003800000 */
[----:B------:R-:W0:Y:S01]  /*0100*/  LDC.64 R2, c[0x0][0x388] ;  /* 0x0000e200ff027b82 */ /* 0x000e220000000a00 */
[----:B------:R-:W1:Y:S02]  /*0110*/  LDCU UR6, c[0x0][0x3a0] ;  /* 0x00007400ff0677ac */ /* 0x000e640008000800 */
[----:B-1----:R-:W-:-:S04]  /*0120*/  IMAD R7, R7, UR6, R0 ;  /* 0x0000000607077c24 */ /* 0x002fc8000f8e0200 */
[----:B0-----:R-:W-:-:S06]  /*0130*/  IMAD.WIDE R2, R7, 0x4, R2 ;  /* 0x0000000407027825 */ /* 0x001fcc00078e0202 */
[----:B------:R-:W2:Y:S02]  /*0140*/  LDG.E R2, desc[UR4][R2.64] ;  /* 0x0000000402027981 */ /* 0x000ea4000c1e1900 */
[----:B--2---:R-:W-:-:S13]  /*0150*/  ISETP.GE.AND P0, PT, R2, 0x1, PT ;  /* 0x000000010200780c */ /* 0x004fda0003f06270 */
[----:B------:R-:W-:Y:S05]  /*0160*/  @!P0 EXIT ;  /* 0x000000000000894d */ /* 0x000fea0003800000 */
[----:B------:R-:W-:-:S05]  /*0170*/  IMAD.WIDE.U32 R2, R0, 0x4, R4 ;  /* 0x0000000400027825 */ /* 0x000fca00078e0004 */
[----:B------:R-:W2:Y:S02]  /*0180*/  LDG.E R0, desc[UR4][R2.64] ;  /* 0x0000000402007981 */ /* 0x000ea4000c1e1900 */
[----:B--2---:R-:W-:-:S13]  /*0190*/  ISETP.NE.AND P0, PT, R0, -0x1, PT ;  /* 0xffffffff0000780c */ /* 0x004fda0003f05270 */
[----:B------:R-:W-:Y:S05]  /*01a0*/  @P0 EXIT ;  /* 0x000000000000094d */ /* 0x000fea0003800000 */
[----:B------:R-:W0:Y:S01]  /*01b0*/  LDC.64 R4, c[0x0][0x398] ;  /* 0x0000e600ff047b82 */ /* 0x000e220000000a00 */
[----:B------:R-:W-:Y:S01]  /*01c0*/  HFMA2 R9, -RZ, RZ, 0, 5.9604644775390625e-08 ;  /* 0x00000001ff097431 */ /* 0x000fe200000001ff */
[----:B------:R-:W-:-:S05]  /*01d0*/  IADD3 R7, PT, PT, R11, 0x1, RZ ;  /* 0x000000010b077810 */ /* 0x000fca0007ffe0ff */
[----:B------:R-:W-:Y:S04]  /*01e0*/  STG.E desc[UR4][R2.64], R7 ;  /* 0x0000000702007986 */ /* 0x000fe8000c101904 */
[----:B0-----:R-:W-:Y:S01]  /*01f0*/  STG.E desc[UR4][R4.64], R9 ;  /* 0x0000000904007986 */ /* 0x001fe2000c101904 */
[----:B------:R-:W-:Y:S05]  /*0200*/  EXIT ;  /* 0x000000000000794d */ /* 0x000fea0003800000 */
.L_x_0:
[----:B------:R-:W-:-:S00]  /*0210*/  BRA `(.L_x_0) ;  /* 0xfffffffc00fc7947 */ /* 0x000fc0000383ffff */
[----:B------:R-:W-:-:S00]  /*0220*/  NOP ;  /* 0x0000000000007918 */ /* 0x000fc00000000000 */
        /* <DEDUP_REMOVED lines=13> */
.L_x_2:


//--------------------- .text.init                --------------------------
	.section	.text.init,"ax",@progbits
	.align	128
        .global         init
        .type           init,@function
        .size           init,(.L_x_3 - init)
        .other          init,@"STO_CUDA_ENTRY STV_DEFAULT"
init:
.text.init:
[----:B------:R-:W-:Y:S01]  /*0000*/  LDC R1, c[0x0][0x37c] ;  /* 0x0000df00ff017b82 */ /* 0x000fe20000000800 */
[----:B------:R-:W0:Y:S07]  /*0010*/  S2R R0, SR_TID.X ;  /* 0x0000000000007919 */ /* 0x000e2e0000002100 */
[----:B------:R-:W0:Y:S08]  /*0020*/  S2UR UR4, SR_CTAID.X ;  /* 0x00000000000479c3 */ /* 0x000e300000002500 */
[----:B------:R-:W0:Y:S02]  /*0030*/  LDC R5, c[0x0][0x360] ;  /* 0x0000d800ff057b82 */ /* 0x000e240000000800 */
[----:B0-----:R-:W-:Y:S01]  /*0040*/  IMAD R5, R5, UR4, R0 ;  /* 0x0000000405057c24 */ /* 0x001fe2000f8e0200 */
[----:B------:R-:W0:Y:S04]  /*0050*/  LDCU.64 UR4, c[0x0][0x358] ;  /* 0x00006b00ff0477ac */ /* 0x000e280008000a00 */
[----:B------:R-:W-:-:S13]  /*0060*/  ISETP.NE.AND P0, PT, R5, RZ, PT ;  /* 0x000000ff0500720c */ /* 0x000fda0003f05270 */
[----:B------:R-:W1:Y:S01]  /*0070*/  @P0 LDC.64 R2, c[0x0][0x380] ;  /* 0x0000e000ff020b82 */ /* 0x000e620000000a00 */
[----:B------:R-:W-:Y:S01]  /*0080*/  @P0 MOV R7, 0xffffffff ;  /* 0xffffffff00070802 */ /* 0x000fe20000000f00 */
[----:B-1----:R-:W-:-:S05]  /*0090*/  @P0 IMAD.WIDE R2, R5, 0x4, R2 ;  /* 0x0000000405020825 */ /* 0x002fca00078e0202 */
[----:B0-----:R0:W-:Y:S01]  /*00a0*/  @P0 STG.E desc[UR4][R2.64], R7 ;  /* 0x0000000702000986 */ /* 0x0011e2000c101904 */
[----:B------:R-:W-:Y:S05]  /*00b0*/  @P0 EXIT ;  /* 0x000000000000094d */ /* 0x000fea0003800000 */
[----:B0-----:R-:W0:Y:S02]  /*00c0*/  LDC.64 R2, c[0x0][0x380] ;  /* 0x0000e000ff027b82 */ /* 0x001e240000000a00 */
[----:B0-----:R-:W-:Y:S01]  /*00d0*/  STG.E desc[UR4][R2.64], RZ ;  /* 0x000000ff02007986 */ /* 0x001fe2000c101904 */
[----:B------:R-:W-:Y:S05]  /*00e0*/  EXIT ;  /* 0x000000000000794d */ /* 0x000fea0003800000 */
.L_x_1:
        /* <DEDUP_REMOVED lines=9> */
.L_x_3:


//--------------------- .nv.shared.reserved.0     --------------------------
	.section	.nv.shared.reserved.0,"aw",@nobits
	.weak		__nv_reservedSMEM_offset_0_alias
	.size		__nv_reservedSMEM_offset_0_alias, 0, 64
	.other		__nv_reservedSMEM_offset_0_alias,@"STO_CUDA_RESERVED_SHARED STV_DEFAULT"
__nv_reservedSMEM_offset_0_alias:
	.zero		0
	.zero		64


//--------------------- .nv.constant0.bfs         --------------------------
	.section	.nv.constant0.bfs,"a",@progbits
	.sectionflags	@""
	.align	4
.nv.constant0.bfs:
	.zero		932


//--------------------- .nv.constant0.init        --------------------------
	.section	.nv.constant0.init,"a",@progbits
	.sectionflags	@""
	.align	4
.nv.constant0.init:
	.zero		904


//--------------------- SYMBOLS --------------------------

	.type		.nv.reservedSmem.offset0,@object
	.size		.nv.reservedSmem.offset0,0x4
